	.headerflags	@"EF_CUDA_TEXMODE_UNIFIED EF_CUDA_64BIT_ADDRESS EF_CUDA_ACCELERATORS EF_CUDA_SM90 EF_CUDA_VIRTUAL_SM(EF_CUDA_SM90)"
	.elftype	@"ET_EXEC"


//--------------------- .nv.info                  --------------------------
	.section	.nv.info,"",@"SHT_CUDA_INFO"
	.align	4


	//----- nvinfo : EIATTR_REGCOUNT
	.align		4
        /*0000*/ 	.byte	0x04, 0x2f
        /*0002*/ 	.short	(.L_1 - .L_0)
	.align		4
.L_0:
        /*0004*/ 	.word	index@(triton_poi_fused_cat_4)
        /*0008*/ 	.word	0x00000014


	//----- nvinfo : EIATTR_MIN_STACK_SIZE
	.align		4
.L_1:
        /*000c*/ 	.byte	0x04, 0x12
        /*000e*/ 	.short	(.L_3 - .L_2)
	.align		4
.L_2:
        /*0010*/ 	.word	index@(triton_poi_fused_cat_4)
        /*0014*/ 	.word	0x00000000


	//----- nvinfo : EIATTR_FRAME_SIZE
	.align		4
.L_3:
        /*0018*/ 	.byte	0x04, 0x11
        /*001a*/ 	.short	(.L_5 - .L_4)
	.align		4
.L_4:
        /*001c*/ 	.word	index@(triton_poi_fused_cat_4)
        /*0020*/ 	.word	0x00000000


	//----- nvinfo : EIATTR_MIN_STACK_SIZE
	.align		4
.L_5:
        /*0024*/ 	.byte	0x04, 0x12
        /*0026*/ 	.short	(.L_7 - .L_6)
	.align		4
.L_6:
        /*0028*/ 	.word	index@(triton_poi_fused_cat_4)
        /*002c*/ 	.word	0x00000000
.L_7:


//--------------------- .nv.info.triton_poi_fused_cat_4 --------------------------
	.section	.nv.info.triton_poi_fused_cat_4,"",@"SHT_CUDA_INFO"
	.sectionflags	@""
	.align	4


	//----- nvinfo : EIATTR_CUDA_API_VERSION
	.align		4
        /*0000*/ 	.byte	0x04, 0x37
        /*0002*/ 	.short	(.L_9 - .L_8)
.L_8:
        /*0004*/ 	.word	0x0000007c


	//----- nvinfo : EIATTR_KPARAM_INFO
	.align		4
.L_9:
        /*0008*/ 	.byte	0x04, 0x17
        /*000a*/ 	.short	(.L_11 - .L_10)
.L_10:
        /*000c*/ 	.word	0x00000000
        /*0010*/ 	.short	0x0005
        /*0012*/ 	.short	0x0028
        /*0014*/ 	.byte	0x00, 0xf0, 0x11, 0x00


	//----- nvinfo : EIATTR_KPARAM_INFO
	.align		4
.L_11:
        /*0018*/ 	.byte	0x04, 0x17
        /*001a*/ 	.short	(.L_13 - .L_12)
.L_12:
        /*001c*/ 	.word	0x00000000
        /*0020*/ 	.short	0x0004
        /*0022*/ 	.short	0x0020
        /*0024*/ 	.byte	0x00, 0xf4, 0x21, 0x00


	//----- nvinfo : EIATTR_KPARAM_INFO
	.align		4
.L_13:
        /*0028*/ 	.byte	0x04, 0x17
        /*002a*/ 	.short	(.L_15 - .L_14)
.L_14:
        /*002c*/ 	.word	0x00000000
        /*0030*/ 	.short	0x0003
        /*0032*/ 	.short	0x0018
        /*0034*/ 	.byte	0x00, 0xf4, 0x21, 0x00


	//----- nvinfo : EIATTR_KPARAM_INFO
	.align		4
.L_15:
        /*0038*/ 	.byte	0x04, 0x17
        /*003a*/ 	.short	(.L_17 - .L_16)
.L_16:
        /*003c*/ 	.word	0x00000000
        /*0040*/ 	.short	0x0002
        /*0042*/ 	.short	0x0010
        /*0044*/ 	.byte	0x00, 0xf4, 0x21, 0x00


	//----- nvinfo : EIATTR_KPARAM_INFO
	.align		4
.L_17:
        /*0048*/ 	.byte	0x04, 0x17
        /*004a*/ 	.short	(.L_19 - .L_18)
.L_18:
        /*004c*/ 	.word	0x00000000
        /*0050*/ 	.short	0x0001
        /*0052*/ 	.short	0x0008
        /*0054*/ 	.byte	0x00, 0xf4, 0x21, 0x00


	//----- nvinfo : EIATTR_KPARAM_INFO
	.align		4
.L_19:
        /*0058*/ 	.byte	0x04, 0x17
        /*005a*/ 	.short	(.L_21 - .L_20)
.L_20:
        /*005c*/ 	.word	0x00000000
        /*0060*/ 	.short	0x0000
        /*0062*/ 	.short	0x0000
        /*0064*/ 	.byte	0x00, 0xf4, 0x21, 0x00


	//----- nvinfo : EIATTR_SPARSE_MMA_MASK
	.align		4
.L_21:
        /*0068*/ 	.byte	0x03, 0x50
        /*006a*/ 	.short	0x0000


	//----- nvinfo : EIATTR_MAXREG_COUNT
	.align		4
        /*006c*/ 	.byte	0x03, 0x1b
        /*006e*/ 	.short	0x00ff


	//----- nvinfo : EIATTR_EXIT_INSTR_OFFSETS
	.align		4
        /*0070*/ 	.byte	0x04, 0x1c
        /*0072*/ 	.short	(.L_23 - .L_22)


	//   ....[0]....
.L_22:
        /*0074*/ 	.word	0x00000430


	//   ....[1]....
        /*0078*/ 	.word	0x00000450


	//----- nvinfo : EIATTR_REQNTID
	.align		4
.L_23:
        /*007c*/ 	.byte	0x04, 0x10
        /*007e*/ 	.short	(.L_25 - .L_24)
.L_24:
        /*0080*/ 	.word	0x00000080
        /*0084*/ 	.word	0x00000001
        /*0088*/ 	.word	0x00000001


	//----- nvinfo : EIATTR_CBANK_PARAM_SIZE
	.align		4
.L_25:
        /*008c*/ 	.byte	0x03, 0x19
        /*008e*/ 	.short	0x002c


	//----- nvinfo : EIATTR_PARAM_CBANK
	.align		4
        /*0090*/ 	.byte	0x04, 0x0a
        /*0092*/ 	.short	(.L_27 - .L_26)
	.align		4
.L_26:
        /*0094*/ 	.word	index@(.nv.constant0.triton_poi_fused_cat_4)
        /*0098*/ 	.short	0x0210
        /*009a*/ 	.short	0x002c


	//----- nvinfo : EIATTR_SW_WAR
	.align		4
.L_27:
        /*009c*/ 	.byte	0x04, 0x36
        /*009e*/ 	.short	(.L_29 - .L_28)
.L_28:
        /*00a0*/ 	.word	0x00000008
.L_29:


//--------------------- .nv.callgraph             --------------------------
	.section	.nv.callgraph,"",@"SHT_CUDA_CALLGRAPH"
	.align	4
	.sectionentsize	8
	.align		4
        /*0000*/ 	.word	0x00000000
	.align		4
        /*0004*/ 	.word	0xffffffff
	.align		4
        /*0008*/ 	.word	0x00000000
	.align		4
        /*000c*/ 	.word	0xfffffffe
	.align		4
        /*0010*/ 	.word	0x00000000
	.align		4
        /*0014*/ 	.word	0xfffffffd
	.align		4
        /*0018*/ 	.word	0x00000000
	.align		4
        /*001c*/ 	.word	0xfffffffc


//--------------------- .text.triton_poi_fused_cat_4 --------------------------
	.section	.text.triton_poi_fused_cat_4,"ax",@progbits
	.align	128
        .global         triton_poi_fused_cat_4
        .type           triton_poi_fused_cat_4,@function
        .size           triton_poi_fused_cat_4,(.L_x_1 - triton_poi_fused_cat_4)
        .other          triton_poi_fused_cat_4,@"STO_CUDA_ENTRY STV_DEFAULT"
triton_poi_fused_cat_4:
.text.triton_poi_fused_cat_4:
[----:B------:R-:W0:Y:S02]  /*0000*/  LDC R1, c[0x0][0x28] ;  /* 0x00000a00ff017b82 */ /* 0x000e240000000800 */
[----:B------:R-:W1:Y:S01]  /*0010*/  S2R R0, SR_TID.X ;  /* 0x0000000000007919 */ /* 0x000e620000002100 */
[----:B------:R-:W2:Y:S01]  /*0020*/  LDC.64 R10, c[0x0][0x220] ;  /* 0x00008800ff0a7b82 */ /* 0x000ea20000000a00 */
[----:B------:R-:W-:Y:S01]  /*0030*/  ULDC.64 UR4, c[0x0][0x218] ;  /* 0x0000860000047ab9 */ /* 0x000fe20000000a00 */
[----:B------:R-:W-:Y:S01]  /*0040*/  PRMT R14, RZ, 0x7610, R14 ;  /* 0x00007610ff0e7816 */ /* 0x000fe2000000000e */
[----:B------:R-:W3:Y:S05]  /*0050*/  S2R R5, SR_CTAID.X ;  /* 0x0000000000057919 */ /* 0x000eea0000002500 */
[----:B------:R-:W4:Y:S01]  /*0060*/  LDC.64 R12, c[0x0][0x228] ;  /* 0x00008a00ff0c7b82 */ /* 0x000f220000000a00 */
[----:B-1----:R-:W-:Y:S01]  /*0070*/  IMAD.SHL.U32 R0, R0, 0x2, RZ ;  /* 0x0000000200007824 */ /* 0x002fe200078e00ff */
[----:B---3--:R-:W-:-:S04]  /*0080*/  SHF.R.S32.HI R3, RZ, 0x17, R5 ;  /* 0x00000017ff037819 */ /* 0x008fc80000011405 */
[----:B------:R-:W-:Y:S02]  /*0090*/  LOP3.LUT R0, R0, 0xfe, RZ, 0xc0, !PT ;  /* 0x000000fe00007812 */ /* 0x000fe400078ec0ff */
[----:B------:R-:W-:-:S03]  /*00a0*/  SGXT R3, R3, 0x1 ;  /* 0x000000010303781a */ /* 0x000fc60000000200 */
[----:B------:R-:W-:-:S04]  /*00b0*/  IMAD R0, R5, 0x100, R0 ;  /* 0x0000010005007824 */ /* 0x000fc800078e0200 */
[C---:B------:R-:W-:Y:S01]  /*00c0*/  IMAD.HI R4, R0.reuse, 0x66666667, RZ ;  /* 0x6666666700047827 */ /* 0x040fe200078e02ff */
[----:B------:R-:W-:Y:S02]  /*00d0*/  LEA.HI R3, R3, R0, RZ, 0x4 ;  /* 0x0000000003037211 */ /* 0x000fe400078f20ff */
[----:B------:R-:W-:Y:S02]  /*00e0*/  ISETP.GE.AND P0, PT, R0, 0x500, PT ;  /* 0x000005000000780c */ /* 0x000fe40003f06270 */
[----:B------:R-:W-:Y:S02]  /*00f0*/  SHF.R.S32.HI R2, RZ, 0x4, R3 ;  /* 0x00000004ff027819 */ /* 0x000fe40000011403 */
[----:B------:R-:W-:Y:S02]  /*0100*/  LOP3.LUT R5, R3, 0xfffffff0, RZ, 0xc0, !PT ;  /* 0xfffffff003057812 */ /* 0x000fe400078ec0ff */
[----:B------:R-:W-:Y:S01]  /*0110*/  SHF.R.U32.HI R3, RZ, 0x1f, R4 ;  /* 0x0000001fff037819 */ /* 0x000fe20000011604 */
[----:B------:R-:W-:-:S03]  /*0120*/  IMAD.HI R6, R2, 0x66666667, RZ ;  /* 0x6666666702067827 */ /* 0x000fc600078e02ff */
[----:B------:R-:W-:Y:S01]  /*0130*/  LEA.HI.SX32 R9, R4, R3, 0x19 ;  /* 0x0000000304097211 */ /* 0x000fe200078fcaff */
[----:B------:R-:W-:Y:S01]  /*0140*/  IMAD.IADD R4, R0, 0x1, -R5 ;  /* 0x0000000100047824 */ /* 0x000fe200078e0a05 */
[----:B------:R-:W-:-:S03]  /*0150*/  SHF.R.U32.HI R7, RZ, 0x1f, R6 ;  /* 0x0000001fff077819 */ /* 0x000fc60000011606 */
[----:B------:R-:W-:Y:S01]  /*0160*/  IMAD R4, R9, 0x40, R4 ;  /* 0x0000004009047824 */ /* 0x000fe200078e0204 */
[----:B------:R-:W-:-:S05]  /*0170*/  LEA.HI.SX32 R7, R6, R7, 0x1d ;  /* 0x0000000706077211 */ /* 0x000fca00078feaff */
[----:B------:R-:W-:Y:S02]  /*0180*/  IMAD R5, R7, -0x14, R2 ;  /* 0xffffffec07057824 */ /* 0x000fe400078e0202 */
[----:B------:R-:W1:Y:S02]  /*0190*/  LDC.64 R2, c[0x0][0x210] ;  /* 0x00008400ff027b82 */ /* 0x000e640000000a00 */
[C---:B------:R-:W-:Y:S01]  /*01a0*/  VIADD R15, R5.reuse, 0xfffffff0 ;  /* 0xfffffff0050f7836 */ /* 0x040fe20000000000 */
[----:B------:R-:W-:-:S03]  /*01b0*/  ISETP.GT.AND P1, PT, R5, 0xf, !P0 ;  /* 0x0000000f0500780c */ /* 0x000fc60004724270 */
[----:B------:R-:W-:-:S05]  /*01c0*/  IMAD R17, R15, 0x10, R4 ;  /* 0x000000100f117824 */ /* 0x000fca00078e0204 */
[----:B------:R-:W-:-:S04]  /*01d0*/  IADD3 R6, P2, R17, UR4, RZ ;  /* 0x0000000411067c10 */ /* 0x000fc8000ff5e0ff */
[----:B------:R-:W-:Y:S01]  /*01e0*/  LEA.HI.X.SX32 R7, R17, UR5, 0x1, P2 ;  /* 0x0000000511077c11 */ /* 0x000fe200090f0eff */
[----:B------:R-:W-:-:S04]  /*01f0*/  ULDC.64 UR4, c[0x0][0x208] ;  /* 0x0000820000047ab9 */ /* 0x000fc80000000a00 */
[----:B------:R3:W5:Y:S01]  /*0200*/  @P1 LDG.E.U16 R14, desc[UR4][R6.64] ;  /* 0x00000004060e1981 */ /* 0x000762000c1e1500 */
[----:B------:R-:W-:Y:S01]  /*0210*/  ISETP.GE.AND P3, PT, R5, 0x10, PT ;  /* 0x000000100500780c */ /* 0x000fe20003f66270 */
[----:B--2---:R-:W-:Y:S01]  /*0220*/  IMAD.WIDE R10, R17, 0x4, R10 ;  /* 0x00000004110a7825 */ /* 0x004fe200078e020a */
[----:B------:R-:W-:Y:S02]  /*0230*/  CS2R R4, SRZ ;  /* 0x0000000000047805 */ /* 0x000fe4000001ff00 */
[----:B------:R-:W-:Y:S02]  /*0240*/  CS2R R16, SRZ ;  /* 0x0000000000107805 */ /* 0x000fe4000001ff00 */
[----:B------:R-:W-:Y:S01]  /*0250*/  ISETP.LT.AND P2, PT, R0, 0x500, !P3 ;  /* 0x000005000000780c */ /* 0x000fe20005f41270 */
[----:B----4-:R-:W-:Y:S01]  /*0260*/  IMAD.WIDE R12, R15, 0x4, R12 ;  /* 0x000000040f0c7825 */ /* 0x010fe200078e020c */
[----:B------:R2:W4:Y:S03]  /*0270*/  @P1 LDG.E.64 R4, desc[UR4][R10.64] ;  /* 0x000000040a041981 */ /* 0x000526000c1e1b00 */
[C---:B------:R-:W-:Y:S01]  /*0280*/  IMAD R8, R9.reuse, -0x140, R0 ;  /* 0xfffffec009087824 */ /* 0x040fe200078e0200 */
[----:B---3--:R-:W3:Y:S01]  /*0290*/  LDC.64 R6, c[0x0][0x230] ;  /* 0x00008c00ff067b82 */ /* 0x008ee20000000a00 */
[----:B------:R-:W4:Y:S02]  /*02a0*/  @P1 LDG.E.EL R16, desc[UR4][R12.64] ;  /* 0x000000040c101981 */ /* 0x000f24000c2e1900 */
[----:B------:R-:W-:-:S02]  /*02b0*/  IMAD R9, R9, 0x100, R8 ;  /* 0x0000010009097824 */ /* 0x000fc400078e0208 */
[----:B------:R-:W4:Y:S02]  /*02c0*/  @P1 LDG.E.EL R17, desc[UR4][R12.64] ;  /* 0x000000040c111981 */ /* 0x000f24000c2e1900 */
[----:B-1----:R-:W-:Y:S01]  /*02d0*/  IMAD.WIDE R8, R9, 0x4, R2 ;  /* 0x0000000409087825 */ /* 0x002fe200078e0202 */
[----:B------:R-:W-:-:S06]  /*02e0*/  CS2R R2, SRZ ;  /* 0x0000000000027805 */ /* 0x000fcc000001ff00 */
[----:B------:R-:W4:Y:S01]  /*02f0*/  @P2 LDG.E.64 R2, desc[UR4][R8.64] ;  /* 0x0000000408022981 */ /* 0x000f22000c1e1b00 */
[----:B---3--:R-:W-:Y:S01]  /*0300*/  IMAD.WIDE R6, R0, 0x4, R6 ;  /* 0x0000000400067825 */ /* 0x008fe200078e0206 */
[----:B-----5:R-:W-:-:S04]  /*0310*/  SEL R14, R14, RZ, P1 ;  /* 0x000000ff0e0e7207 */ /* 0x020fc80000800000 */
[----:B------:R-:W-:-:S04]  /*0320*/  LOP3.LUT R15, R14, 0xffff, RZ, 0xc0, !PT ;  /* 0x0000ffff0e0f7812 */ /* 0x000fc800078ec0ff */
[----:B------:R-:W-:-:S04]  /*0330*/  SHF.R.U32.HI R15, RZ, 0x8, R15 ;  /* 0x00000008ff0f7819 */ /* 0x000fc8000001160f */
[----:B--2---:R-:W-:Y:S02]  /*0340*/  PRMT R10, R15, 0x9910, RZ ;  /* 0x000099100f0a7816 */ /* 0x004fe400000000ff */
[----:B------:R-:W-:Y:S02]  /*0350*/  LOP3.LUT P5, RZ, R14, 0xff, RZ, 0xc0, !PT ;  /* 0x000000ff0eff7812 */ /* 0x000fe400078ac0ff */
[----:B------:R-:W-:Y:S02]  /*0360*/  ISETP.NE.AND P4, PT, R10, RZ, PT ;  /* 0x000000ff0a00720c */ /* 0x000fe40003f85270 */
[----:B----4-:R-:W-:Y:S02]  /*0370*/  SEL R10, R5, RZ, P1 ;  /* 0x000000ff050a7207 */ /* 0x010fe40000800000 */
[----:B------:R-:W-:Y:S02]  /*0380*/  SEL R4, R4, RZ, P1 ;  /* 0x000000ff04047207 */ /* 0x000fe40000800000 */
[----:B------:R-:W-:-:S02]  /*0390*/  SEL R5, R16, RZ, P1 ;  /* 0x000000ff10057207 */ /* 0x000fc40000800000 */
[----:B------:R-:W-:-:S03]  /*03a0*/  SEL R17, R17, RZ, P1 ;  /* 0x000000ff11117207 */ /* 0x000fc60000800000 */
[----:B------:R-:W-:Y:S02]  /*03b0*/  FADD R4, R4, R5 ;  /* 0x0000000504047221 */ /* 0x000fe40000000000 */
[----:B------:R-:W-:Y:S01]  /*03c0*/  FADD R17, R10, R17 ;  /* 0x000000110a117221 */ /* 0x000fe20000000000 */
[----:B------:R-:W-:Y:S01]  /*03d0*/  SEL R5, R2, RZ, P2 ;  /* 0x000000ff02057207 */ /* 0x000fe20001000000 */
[----:B------:R-:W-:Y:S01]  /*03e0*/  @!P5 FMUL R4, R4, 0.0099999997764825820923 ;  /* 0x3c23d70a0404d820 */ /* 0x000fe20000400000 */
[----:B------:R-:W-:Y:S01]  /*03f0*/  SEL R2, R3, RZ, P2 ;  /* 0x000000ff03027207 */ /* 0x000fe20001000000 */
[----:B------:R-:W-:-:S03]  /*0400*/  @!P4 FMUL R17, R17, 0.0099999997764825820923 ;  /* 0x3c23d70a1111c820 */ /* 0x000fc60000400000 */
[----:B------:R-:W-:Y:S02]  /*0410*/  SEL R4, R5, R4, !P3 ;  /* 0x0000000405047207 */ /* 0x000fe40005800000 */
[----:B------:R-:W-:Y:S01]  /*0420*/  SEL R5, R2, R17, !P3 ;  /* 0x0000001102057207 */ /* 0x000fe20005800000 */
[----:B------:R-:W-:Y:S06]  /*0430*/  @P0 EXIT ;  /* 0x000000000000094d */ /* 0x000fec0003800000 */
[----:B------:R-:W-:Y:S01]  /*0440*/  STG.E.64 desc[UR4][R6.64], R4 ;  /* 0x0000000406007986 */ /* 0x000fe2000c101b04 */
[----:B------:R-:W-:Y:S05]  /*0450*/  EXIT ;  /* 0x000000000000794d */ /* 0x000fea0003800000 */
.L_x_0:
[----:B------:R-:W-:-:S00]  /*0460*/  BRA `(.L_x_0) ;  /* 0xfffffffc00fc7947 */ /* 0x000fc0000383ffff */
[----:B------:R-:W-:-:S00]  /*0470*/  NOP ;  /* 0x0000000000007918 */ /* 0x000fc00000000000 */
        /* <DEDUP_REMOVED lines=8> */
.L_x_1:


//--------------------- .nv.constant0.triton_poi_fused_cat_4 --------------------------
	.section	.nv.constant0.triton_poi_fused_cat_4,"a",@progbits
	.sectionflags	@""
	.align	4
.nv.constant0.triton_poi_fused_cat_4:
	.zero		572
